//
// Generated by NVIDIA NVVM Compiler
//
// Compiler Build ID: CL-36424714
// Cuda compilation tools, release 13.0, V13.0.88
// Based on NVVM 20.0.0
//

.version 9.0
.target sm_100
.address_size 64

	// .globl	_Z11tiled1dconvPiS_S_ii
// _ZZ11tiled1dconvPiS_S_iiE3Nds has been demoted

.visible .entry _Z11tiled1dconvPiS_S_ii(
	.param .u64 .ptr .align 1 _Z11tiled1dconvPiS_S_ii_param_0,
	.param .u64 .ptr .align 1 _Z11tiled1dconvPiS_S_ii_param_1,
	.param .u64 .ptr .align 1 _Z11tiled1dconvPiS_S_ii_param_2,
	.param .u32 _Z11tiled1dconvPiS_S_ii_param_3,
	.param .u32 _Z11tiled1dconvPiS_S_ii_param_4
)
{
	.reg .pred 	%p<14>;
	.reg .b32 	%r<188>;
	.reg .b64 	%rd<28>;
	// demoted variable
	.shared .align 4 .b8 _ZZ11tiled1dconvPiS_S_iiE3Nds[32];
	ld.param.u64 	%rd10, [_Z11tiled1dconvPiS_S_ii_param_0];
	ld.param.u64 	%rd9, [_Z11tiled1dconvPiS_S_ii_param_1];
	ld.param.u64 	%rd11, [_Z11tiled1dconvPiS_S_ii_param_2];
	ld.param.u32 	%r46, [_Z11tiled1dconvPiS_S_ii_param_3];
	ld.param.u32 	%r47, [_Z11tiled1dconvPiS_S_ii_param_4];
	cvta.to.global.u64 	%rd1, %rd11;
	cvta.to.global.u64 	%rd2, %rd10;
	mov.u32 	%r1, %tid.x;
	mov.u32 	%r48, %ctaid.x;
	mov.u32 	%r2, %ntid.x;
	mul.lo.s32 	%r49, %r48, %r2;
	add.s32 	%r3, %r49, %r1;
	shr.u32 	%r50, %r46, 31;
	add.s32 	%r51, %r46, %r50;
	shr.s32 	%r4, %r51, 1;
	sub.s32 	%r52, %r49, %r2;
	add.s32 	%r5, %r52, %r1;
	sub.s32 	%r53, %r2, %r4;
	setp.lt.u32 	%p1, %r1, %r53;
	@%p1 bra 	$L__BB0_4;
	setp.lt.s32 	%p2, %r5, 0;
	mov.b32 	%r170, 0;
	@%p2 bra 	$L__BB0_3;
	mul.wide.u32 	%rd12, %r5, 4;
	add.s64 	%rd13, %rd2, %rd12;
	ld.global.u32 	%r170, [%rd13];
$L__BB0_3:
	sub.s32 	%r55, %r1, %r2;
	add.s32 	%r56, %r55, %r4;
	shl.b32 	%r57, %r56, 2;
	mov.u32 	%r58, _ZZ11tiled1dconvPiS_S_iiE3Nds;
	add.s32 	%r59, %r58, %r57;
	st.shared.u32 	[%r59], %r170;
$L__BB0_4:
	mul.wide.u32 	%rd14, %r3, 4;
	add.s64 	%rd15, %rd2, %rd14;
	ld.global.u32 	%r60, [%rd15];
	add.s32 	%r61, %r4, %r1;
	shl.b32 	%r62, %r61, 2;
	mov.u32 	%r63, _ZZ11tiled1dconvPiS_S_iiE3Nds;
	add.s32 	%r8, %r63, %r62;
	st.shared.u32 	[%r8], %r60;
	add.s32 	%r9, %r3, %r2;
	setp.ge.u32 	%p3, %r1, %r4;
	@%p3 bra 	$L__BB0_8;
	setp.gt.s32 	%p4, %r9, %r47;
	mov.b32 	%r171, 0;
	@%p4 bra 	$L__BB0_7;
	mul.wide.s32 	%rd16, %r9, 4;
	add.s64 	%rd17, %rd2, %rd16;
	ld.global.u32 	%r171, [%rd17];
$L__BB0_7:
	shl.b32 	%r65, %r2, 2;
	add.s32 	%r66, %r8, %r65;
	st.shared.u32 	[%r66], %r171;
$L__BB0_8:
	bar.sync 	0;
	setp.lt.s32 	%p5, %r46, 1;
	mov.b32 	%r187, 0;
	@%p5 bra 	$L__BB0_21;
	and.b32  	%r12, %r46, 15;
	setp.lt.u32 	%p6, %r46, 16;
	mov.b32 	%r187, 0;
	mov.u32 	%r180, %r187;
	@%p6 bra 	$L__BB0_12;
	and.b32  	%r180, %r46, 2147483632;
	neg.s32 	%r173, %r180;
	add.s64 	%rd26, %rd1, 32;
	shl.b32 	%r71, %r1, 2;
	add.s32 	%r73, %r71, %r63;
	add.s32 	%r172, %r73, 32;
	mov.b32 	%r187, 0;
$L__BB0_11:
	.pragma "nounroll";
	ld.global.u32 	%r74, [%rd26+-32];
	ld.shared.u32 	%r75, [%r172+-32];
	mad.lo.s32 	%r76, %r75, %r74, %r187;
	ld.global.u32 	%r77, [%rd26+-28];
	ld.shared.u32 	%r78, [%r172+-28];
	mad.lo.s32 	%r79, %r78, %r77, %r76;
	ld.global.u32 	%r80, [%rd26+-24];
	ld.shared.u32 	%r81, [%r172+-24];
	mad.lo.s32 	%r82, %r81, %r80, %r79;
	ld.global.u32 	%r83, [%rd26+-20];
	ld.shared.u32 	%r84, [%r172+-20];
	mad.lo.s32 	%r85, %r84, %r83, %r82;
	ld.global.u32 	%r86, [%rd26+-16];
	ld.shared.u32 	%r87, [%r172+-16];
	mad.lo.s32 	%r88, %r87, %r86, %r85;
	ld.global.u32 	%r89, [%rd26+-12];
	ld.shared.u32 	%r90, [%r172+-12];
	mad.lo.s32 	%r91, %r90, %r89, %r88;
	ld.global.u32 	%r92, [%rd26+-8];
	ld.shared.u32 	%r93, [%r172+-8];
	mad.lo.s32 	%r94, %r93, %r92, %r91;
	ld.global.u32 	%r95, [%rd26+-4];
	ld.shared.u32 	%r96, [%r172+-4];
	mad.lo.s32 	%r97, %r96, %r95, %r94;
	ld.global.u32 	%r98, [%rd26];
	ld.shared.u32 	%r99, [%r172];
	mad.lo.s32 	%r100, %r99, %r98, %r97;
	ld.global.u32 	%r101, [%rd26+4];
	ld.shared.u32 	%r102, [%r172+4];
	mad.lo.s32 	%r103, %r102, %r101, %r100;
	ld.global.u32 	%r104, [%rd26+8];
	ld.shared.u32 	%r105, [%r172+8];
	mad.lo.s32 	%r106, %r105, %r104, %r103;
	ld.global.u32 	%r107, [%rd26+12];
	ld.shared.u32 	%r108, [%r172+12];
	mad.lo.s32 	%r109, %r108, %r107, %r106;
	ld.global.u32 	%r110, [%rd26+16];
	ld.shared.u32 	%r111, [%r172+16];
	mad.lo.s32 	%r112, %r111, %r110, %r109;
	ld.global.u32 	%r113, [%rd26+20];
	ld.shared.u32 	%r114, [%r172+20];
	mad.lo.s32 	%r115, %r114, %r113, %r112;
	ld.global.u32 	%r116, [%rd26+24];
	ld.shared.u32 	%r117, [%r172+24];
	mad.lo.s32 	%r118, %r117, %r116, %r115;
	ld.global.u32 	%r119, [%rd26+28];
	ld.shared.u32 	%r120, [%r172+28];
	mad.lo.s32 	%r187, %r120, %r119, %r118;
	add.s32 	%r173, %r173, 16;
	add.s64 	%rd26, %rd26, 64;
	add.s32 	%r172, %r172, 64;
	setp.ne.s32 	%p7, %r173, 0;
	@%p7 bra 	$L__BB0_11;
$L__BB0_12:
	setp.eq.s32 	%p8, %r12, 0;
	@%p8 bra 	$L__BB0_21;
	and.b32  	%r25, %r46, 7;
	setp.lt.u32 	%p9, %r12, 8;
	@%p9 bra 	$L__BB0_15;
	mul.wide.u32 	%rd18, %r180, 4;
	add.s64 	%rd19, %rd1, %rd18;
	ld.global.u32 	%r122, [%rd19];
	add.s32 	%r123, %r180, %r1;
	shl.b32 	%r124, %r123, 2;
	add.s32 	%r126, %r63, %r124;
	ld.shared.u32 	%r127, [%r126];
	mad.lo.s32 	%r128, %r127, %r122, %r187;
	ld.global.u32 	%r129, [%rd19+4];
	ld.shared.u32 	%r130, [%r126+4];
	mad.lo.s32 	%r131, %r130, %r129, %r128;
	ld.global.u32 	%r132, [%rd19+8];
	ld.shared.u32 	%r133, [%r126+8];
	mad.lo.s32 	%r134, %r133, %r132, %r131;
	ld.global.u32 	%r135, [%rd19+12];
	ld.shared.u32 	%r136, [%r126+12];
	mad.lo.s32 	%r137, %r136, %r135, %r134;
	ld.global.u32 	%r138, [%rd19+16];
	ld.shared.u32 	%r139, [%r126+16];
	mad.lo.s32 	%r140, %r139, %r138, %r137;
	ld.global.u32 	%r141, [%rd19+20];
	ld.shared.u32 	%r142, [%r126+20];
	mad.lo.s32 	%r143, %r142, %r141, %r140;
	ld.global.u32 	%r144, [%rd19+24];
	ld.shared.u32 	%r145, [%r126+24];
	mad.lo.s32 	%r146, %r145, %r144, %r143;
	ld.global.u32 	%r147, [%rd19+28];
	ld.shared.u32 	%r148, [%r126+28];
	mad.lo.s32 	%r187, %r148, %r147, %r146;
	add.s32 	%r180, %r180, 8;
$L__BB0_15:
	setp.eq.s32 	%p10, %r25, 0;
	@%p10 bra 	$L__BB0_21;
	and.b32  	%r31, %r46, 3;
	setp.lt.u32 	%p11, %r25, 4;
	@%p11 bra 	$L__BB0_18;
	mul.wide.u32 	%rd20, %r180, 4;
	add.s64 	%rd21, %rd1, %rd20;
	ld.global.u32 	%r150, [%rd21];
	add.s32 	%r151, %r180, %r1;
	shl.b32 	%r152, %r151, 2;
	add.s32 	%r154, %r63, %r152;
	ld.shared.u32 	%r155, [%r154];
	mad.lo.s32 	%r156, %r155, %r150, %r187;
	ld.global.u32 	%r157, [%rd21+4];
	ld.shared.u32 	%r158, [%r154+4];
	mad.lo.s32 	%r159, %r158, %r157, %r156;
	ld.global.u32 	%r160, [%rd21+8];
	ld.shared.u32 	%r161, [%r154+8];
	mad.lo.s32 	%r162, %r161, %r160, %r159;
	ld.global.u32 	%r163, [%rd21+12];
	ld.shared.u32 	%r164, [%r154+12];
	mad.lo.s32 	%r187, %r164, %r163, %r162;
	add.s32 	%r180, %r180, 4;
$L__BB0_18:
	setp.eq.s32 	%p12, %r31, 0;
	@%p12 bra 	$L__BB0_21;
	add.s32 	%r165, %r1, %r180;
	shl.b32 	%r166, %r165, 2;
	add.s32 	%r185, %r63, %r166;
	mul.wide.u32 	%rd22, %r180, 4;
	add.s64 	%rd27, %rd1, %rd22;
	neg.s32 	%r184, %r31;
$L__BB0_20:
	.pragma "nounroll";
	ld.global.u32 	%r168, [%rd27];
	ld.shared.u32 	%r169, [%r185];
	mad.lo.s32 	%r187, %r169, %r168, %r187;
	add.s32 	%r185, %r185, 4;
	add.s64 	%rd27, %rd27, 4;
	add.s32 	%r184, %r184, 1;
	setp.ne.s32 	%p13, %r184, 0;
	@%p13 bra 	$L__BB0_20;
$L__BB0_21:
	cvta.to.global.u64 	%rd23, %rd9;
	mul.wide.s32 	%rd24, %r3, 4;
	add.s64 	%rd25, %rd23, %rd24;
	st.global.u32 	[%rd25], %r187;
	ret;

}


// ===== COMPILED SASS (sm_100) =====

	.target	sm_100

	.elftype	@"ET_EXEC"


//--------------------- .note.nv.tkinfo           --------------------------
	.section	.note.nv.tkinfo,"",@"SHT_NOTE"
	.sectionflags	@"SHF_NOTE_NV_TKINFO"
	.tkinfo
        /*0018*/ 	.word	0x00000002
        /*0030*/ 	.string	""
        /*0030*/ 	.string	"ptxas"
        /*0030*/ 	.string	"Cuda compilation tools, release 13.0, V13.0.88"
        /*0030*/ 	.string	"Build cuda_13.0.r13.0/compiler.36424714_0"
        /*0030*/ 	.string	"-arch sm_100 -m 64 "



//--------------------- .note.nv.cuinfo           --------------------------
	.section	.note.nv.cuinfo,"",@"SHT_NOTE"
	.sectionflags	@"SHF_NOTE_NV_CUINFO"
        /*0018*/ 	.short	0x0002
        /*001a*/ 	.short	0x0064
        /*001c*/ 	.short	0x0082
	.zero		2


//--------------------- .nv.info                  --------------------------
	.section	.nv.info,"",@"SHT_CUDA_INFO"
	.align	4


	//----- nvinfo : EIATTR_REGCOUNT
	.align		4
        /*0000*/ 	.byte	0x04, 0x2f
        /*0002*/ 	.short	(.L_1 - .L_0)
	.align		4
.L_0:
        /*0004*/ 	.word	index@(_Z11tiled1dconvPiS_S_ii)
        /*0008*/ 	.word	0x0000001e


	//----- nvinfo : EIATTR_FRAME_SIZE
	.align		4
.L_1:
        /*000c*/ 	.byte	0x04, 0x11
        /*000e*/ 	.short	(.L_3 - .L_2)
	.align		4
.L_2:
        /*0010*/ 	.word	index@(_Z11tiled1dconvPiS_S_ii)
        /*0014*/ 	.word	0x00000000


	//----- nvinfo : EIATTR_MIN_STACK_SIZE
	.align		4
.L_3:
        /*0018*/ 	.byte	0x04, 0x12
        /*001a*/ 	.short	(.L_5 - .L_4)
	.align		4
.L_4:
        /*001c*/ 	.word	index@(_Z11tiled1dconvPiS_S_ii)
        /*0020*/ 	.word	0x00000000
.L_5:


//--------------------- .nv.compat                --------------------------
	.section	.nv.compat,"",@"SHT_CUDA_COMPAT_INFO"
	.align	4
        /*0000*/ 	.byte	0x02, 0x09, 0x00, 0x00, 0x02, 0x02, 0x01, 0x00, 0x02, 0x05, 0x05, 0x00, 0x03, 0x07, 0x01, 0x01
        /*0010*/ 	.byte	0x02, 0x03, 0x00, 0x00, 0x02, 0x06, 0x01, 0x00, 0x04, 0x0b, 0x08, 0x00, 0x09, 0x00, 0x00, 0x00
        /*0020*/ 	.byte	0x00, 0x00, 0x00, 0x00


//--------------------- .nv.info._Z11tiled1dconvPiS_S_ii --------------------------
	.section	.nv.info._Z11tiled1dconvPiS_S_ii,"",@"SHT_CUDA_INFO"
	.sectionflags	@""
	.align	4


	//----- nvinfo : EIATTR_CUDA_API_VERSION
	.align		4
        /*0000*/ 	.byte	0x04, 0x37
        /*0002*/ 	.short	(.L_7 - .L_6)
.L_6:
        /*0004*/ 	.word	0x00000082


	//----- nvinfo : EIATTR_KPARAM_INFO
	.align		4
.L_7:
        /*0008*/ 	.byte	0x04, 0x17
        /*000a*/ 	.short	(.L_9 - .L_8)
.L_8:
        /*000c*/ 	.word	0x00000000
        /*0010*/ 	.short	0x0004
        /*0012*/ 	.short	0x001c
        /*0014*/ 	.byte	0x00, 0xf0, 0x11, 0x00


	//----- nvinfo : EIATTR_KPARAM_INFO
	.align		4
.L_9:
        /*0018*/ 	.byte	0x04, 0x17
        /*001a*/ 	.short	(.L_11 - .L_10)
.L_10:
        /*001c*/ 	.word	0x00000000
        /*0020*/ 	.short	0x0003
        /*0022*/ 	.short	0x0018
        /*0024*/ 	.byte	0x00, 0xf0, 0x11, 0x00


	//----- nvinfo : EIATTR_KPARAM_INFO
	.align		4
.L_11:
        /*0028*/ 	.byte	0x04, 0x17
        /*002a*/ 	.short	(.L_13 - .L_12)
.L_12:
        /*002c*/ 	.word	0x00000000
        /*0030*/ 	.short	0x0002
        /*0032*/ 	.short	0x0010
        /*0034*/ 	.byte	0x00, 0xf5, 0x21, 0x00


	//----- nvinfo : EIATTR_KPARAM_INFO
	.align		4
.L_13:
        /*0038*/ 	.byte	0x04, 0x17
        /*003a*/ 	.short	(.L_15 - .L_14)
.L_14:
        /*003c*/ 	.word	0x00000000
        /*0040*/ 	.short	0x0001
        /*0042*/ 	.short	0x0008
        /*0044*/ 	.byte	0x00, 0xf5, 0x21, 0x00


	//----- nvinfo : EIATTR_KPARAM_INFO
	.align		4
.L_15:
        /*0048*/ 	.byte	0x04, 0x17
        /*004a*/ 	.short	(.L_17 - .L_16)
.L_16:
        /*004c*/ 	.word	0x00000000
        /*0050*/ 	.short	0x0000
        /*0052*/ 	.short	0x0000
        /*0054*/ 	.byte	0x00, 0xf5, 0x21, 0x00


	//----- nvinfo : EIATTR_SPARSE_MMA_MASK
	.align		4
.L_17:
        /*0058*/ 	.byte	0x03, 0x50
        /*005a*/ 	.short	0x0000


	//----- nvinfo : EIATTR_MAXREG_COUNT
	.align		4
        /*005c*/ 	.byte	0x03, 0x1b
        /*005e*/ 	.short	0x00ff


	//----- nvinfo : EIATTR_NUM_BARRIERS
	.align		4
        /*0060*/ 	.byte	0x02, 0x4c
        /*0062*/ 	.byte	0x01
	.zero		1


	//----- nvinfo : EIATTR_MERCURY_ISA_VERSION
	.align		4
        /*0064*/ 	.byte	0x03, 0x5f
        /*0066*/ 	.short	0x0101


	//----- nvinfo : EIATTR_VRC_CTA_INIT_COUNT
	.align		4
        /*0068*/ 	.byte	0x02, 0x4a
	.zero		1
	.zero		1


	//----- nvinfo : EIATTR_EXIT_INSTR_OFFSETS
	.align		4
        /*006c*/ 	.byte	0x04, 0x1c
        /*006e*/ 	.short	(.L_19 - .L_18)


	//   ....[0]....
.L_18:
        /*0070*/ 	.word	0x00000ca0


	//----- nvinfo : EIATTR_CRS_STACK_SIZE
	.align		4
.L_19:
        /*0074*/ 	.byte	0x04, 0x1e
        /*0076*/ 	.short	(.L_21 - .L_20)
.L_20:
        /*0078*/ 	.word	0x00000000


	//----- nvinfo : EIATTR_CBANK_PARAM_SIZE
	.align		4
.L_21:
        /*007c*/ 	.byte	0x03, 0x19
        /*007e*/ 	.short	0x0020


	//----- nvinfo : EIATTR_PARAM_CBANK
	.align		4
        /*0080*/ 	.byte	0x04, 0x0a
        /*0082*/ 	.short	(.L_23 - .L_22)
	.align		4
.L_22:
        /*0084*/ 	.word	index@(.nv.constant0._Z11tiled1dconvPiS_S_ii)
        /*0088*/ 	.short	0x0380
        /*008a*/ 	.short	0x0020


	//----- nvinfo : EIATTR_SW_WAR
	.align		4
.L_23:
        /*008c*/ 	.byte	0x04, 0x36
        /*008e*/ 	.short	(.L_25 - .L_24)
.L_24:
        /*0090*/ 	.word	0x00000008
.L_25:


//--------------------- .nv.callgraph             --------------------------
	.section	.nv.callgraph,"",@"SHT_CUDA_CALLGRAPH"
	.align	4
	.sectionentsize	8
	.align		4
        /*0000*/ 	.word	0x00000000
	.align		4
        /*0004*/ 	.word	0xffffffff
	.align		4
        /*0008*/ 	.word	0x00000000
	.align		4
        /*000c*/ 	.word	0xfffffffe
	.align		4
        /*0010*/ 	.word	0x00000000
	.align		4
        /*0014*/ 	.word	0xfffffffd
	.align		4
        /*0018*/ 	.word	0x00000000
	.align		4
        /*001c*/ 	.word	0xfffffffc


//--------------------- .text._Z11tiled1dconvPiS_S_ii --------------------------
	.section	.text._Z11tiled1dconvPiS_S_ii,"ax",@progbits
	.align	128
        .global         _Z11tiled1dconvPiS_S_ii
        .type           _Z11tiled1dconvPiS_S_ii,@function
        .size           _Z11tiled1dconvPiS_S_ii,(.L_x_13 - _Z11tiled1dconvPiS_S_ii)
        .other          _Z11tiled1dconvPiS_S_ii,@"STO_CUDA_ENTRY STV_DEFAULT"
_Z11tiled1dconvPiS_S_ii:
.text._Z11tiled1dconvPiS_S_ii:
[----:B------:R-:W-:Y:S01]  /*0000*/  LDC R1, c[0x0][0x37c] ;  /* 0x0000df00ff017b82 */ /* 0x000fe20000000800 */
[----:B------:R-:W0:Y:S07]  /*0010*/  S2R R0, SR_TID.X ;  /* 0x0000000000007919 */ /* 0x000e2e0000002100 */
[----:B------:R-:W0:Y:S01]  /*0020*/  S2UR UR7, SR_CTAID.X ;  /* 0x00000000000779c3 */ /* 0x000e220000002500 */
[----:B------:R-:W1:Y:S01]  /*0030*/  LDCU.64 UR10, c[0x0][0x358] ;  /* 0x00006b00ff0a77ac */ /* 0x000e620008000a00 */
[----:B------:R-:W2:Y:S06]  /*0040*/  LDCU UR12, c[0x0][0x398] ;  /* 0x00007300ff0c77ac */ /* 0x000eac0008000800 */
[----:B------:R-:W0:Y:S08]  /*0050*/  LDC R11, c[0x0][0x360] ;  /* 0x0000d800ff0b7b82 */ /* 0x000e300000000800 */
[----:B------:R-:W3:Y:S01]  /*0060*/  LDC.64 R2, c[0x0][0x380] ;  /* 0x0000e000ff027b82 */ /* 0x000ee20000000a00 */
[----:B0-----:R-:W-:-:S04]  /*0070*/  IMAD R4, R11, UR7, R0 ;  /* 0x000000070b047c24 */ /* 0x001fc8000f8e0200 */
[----:B---3--:R-:W-:-:S05]  /*0080*/  IMAD.WIDE.U32 R6, R4, 0x4, R2 ;  /* 0x0000000404067825 */ /* 0x008fca00078e0002 */
[----:B-1----:R0:W5:Y:S01]  /*0090*/  LDG.E R9, desc[UR10][R6.64] ;  /* 0x0000000a06097981 */ /* 0x002162000c1e1900 */
[----:B--2---:R-:W-:Y:S01]  /*00a0*/  ULEA.HI UR4, UR12, UR12, URZ, 0x1 ;  /* 0x0000000c0c047291 */ /* 0x004fe2000f8f08ff */
[----:B------:R-:W-:Y:S03]  /*00b0*/  BSSY.RECONVERGENT B0, `(.L_x_0) ;  /* 0x0000012000007945 */ /* 0x000fe60003800200 */
[----:B------:R-:W-:-:S06]  /*00c0*/  USHF.R.S32.HI UR4, URZ, 0x1, UR4 ;  /* 0x00000001ff047899 */ /* 0x000fcc0008011404 */
[----:B------:R-:W-:-:S04]  /*00d0*/  IADD3 R5, PT, PT, R11, -UR4, RZ ;  /* 0x800000040b057c10 */ /* 0x000fc8000fffe0ff */
[----:B------:R-:W-:-:S13]  /*00e0*/  ISETP.GE.U32.AND P0, PT, R0, R5, PT ;  /* 0x000000050000720c */ /* 0x000fda0003f06070 */
[----:B0-----:R-:W-:Y:S05]  /*00f0*/  @!P0 BRA `(.L_x_1) ;  /* 0x0000000000348947 */ /* 0x001fea0003800000 */
[----:B------:R-:W-:Y:S02]  /*0100*/  IMAD R5, R11, UR7, -R11 ;  /* 0x000000070b057c24 */ /* 0x000fe4000f8e0a0b */
[----:B------:R-:W-:-:S03]  /*0110*/  HFMA2 R8, -RZ, RZ, 0, 0 ;  /* 0x00000000ff087431 */ /* 0x000fc600000001ff */
[----:B------:R-:W-:-:S04]  /*0120*/  IADD3 R5, PT, PT, R5, R0, RZ ;  /* 0x0000000005057210 */ /* 0x000fc80007ffe0ff */
[----:B------:R-:W-:-:S13]  /*0130*/  ISETP.GE.AND P0, PT, R5, RZ, PT ;  /* 0x000000ff0500720c */ /* 0x000fda0003f06270 */
[----:B------:R-:W0:Y:S02]  /*0140*/  @P0 LDC.64 R6, c[0x0][0x380] ;  /* 0x0000e000ff060b82 */ /* 0x000e240000000a00 */
[----:B0-----:R-:W-:-:S05]  /*0150*/  @P0 IMAD.WIDE.U32 R6, R5, 0x4, R6 ;  /* 0x0000000405060825 */ /* 0x001fca00078e0006 */
[----:B------:R-:W2:Y:S01]  /*0160*/  @P0 LDG.E R8, desc[UR10][R6.64] ;  /* 0x0000000a06080981 */ /* 0x000ea2000c1e1900 */
[----:B------:R-:W0:Y:S01]  /*0170*/  S2UR UR6, SR_CgaCtaId ;  /* 0x00000000000679c3 */ /* 0x000e220000008800 */
[----:B------:R-:W-:Y:S01]  /*0180*/  UMOV UR5, 0x400 ;  /* 0x0000040000057882 */ /* 0x000fe20000000000 */
[----:B------:R-:W-:Y:S01]  /*0190*/  IADD3 R5, PT, PT, R0, UR4, -R11 ;  /* 0x0000000400057c10 */ /* 0x000fe2000fffe80b */
[----:B0-----:R-:W-:-:S06]  /*01a0*/  ULEA UR5, UR6, UR5, 0x18 ;  /* 0x0000000506057291 */ /* 0x001fcc000f8ec0ff */
[----:B------:R-:W-:-:S05]  /*01b0*/  LEA R5, R5, UR5, 0x2 ;  /* 0x0000000505057c11 */ /* 0x000fca000f8e10ff */
[----:B--2---:R0:W-:Y:S02]  /*01c0*/  STS [R5], R8 ;  /* 0x0000000805007388 */ /* 0x0041e40000000800 */
.L_x_1:
[----:B------:R-:W-:Y:S05]  /*01d0*/  BSYNC.RECONVERGENT B0 ;  /* 0x0000000000007941 */ /* 0x000fea0003800200 */
.L_x_0:
[----:B------:R-:W1:Y:S01]  /*01e0*/  S2UR UR6, SR_CgaCtaId ;  /* 0x00000000000679c3 */ /* 0x000e620000008800 */
[----:B------:R-:W-:Y:S01]  /*01f0*/  UMOV UR5, 0x400 ;  /* 0x0000040000057882 */ /* 0x000fe20000000000 */
[C---:B0-----:R-:W-:Y:S01]  /*0200*/  IADD3 R5, PT, PT, R0.reuse, UR4, RZ ;  /* 0x0000000400057c10 */ /* 0x041fe2000fffe0ff */
[----:B------:R-:W-:Y:S01]  /*0210*/  BSSY.RECONVERGENT B0, `(.L_x_2) ;  /* 0x0000011000007945 */ /* 0x000fe20003800200 */
[----:B------:R-:W-:Y:S01]  /*0220*/  ISETP.GE.U32.AND P0, PT, R0, UR4, PT ;  /* 0x0000000400007c0c */ /* 0x000fe2000bf06070 */
[----:B-1----:R-:W-:-:S06]  /*0230*/  ULEA UR6, UR6, UR5, 0x18 ;  /* 0x0000000506067291 */ /* 0x002fcc000f8ec0ff */
[----:B------:R-:W-:-:S05]  /*0240*/  LEA R6, R5, UR6, 0x2 ;  /* 0x0000000605067c11 */ /* 0x000fca000f8e10ff */
[----:B-----5:R0:W-:Y:S01]  /*0250*/  STS [R6], R9 ;  /* 0x0000000906007388 */ /* 0x0201e20000000800 */
[----:B------:R-:W-:Y:S05]  /*0260*/  @P0 BRA `(.L_x_3) ;  /* 0x00000000002c0947 */ /* 0x000fea0003800000 */
[----:B------:R-:W1:Y:S01]  /*0270*/  LDCU UR4, c[0x0][0x39c] ;  /* 0x00007380ff0477ac */ /* 0x000e620008000800 */
[----:B------:R-:W-:Y:S01]  /*0280*/  IADD3 R5, PT, PT, R4, R11, RZ ;  /* 0x0000000b04057210 */ /* 0x000fe20007ffe0ff */
[----:B------:R-:W-:Y:S01]  /*0290*/  BSSY.RECONVERGENT B1, `(.L_x_4) ;  /* 0x0000007000017945 */ /* 0x000fe20003800200 */
[----:B------:R-:W-:Y:S02]  /*02a0*/  LEA R7, R11, R6, 0x2 ;  /* 0x000000060b077211 */ /* 0x000fe400078e10ff */
[----:B0-----:R-:W-:Y:S02]  /*02b0*/  MOV R6, RZ ;  /* 0x000000ff00067202 */ /* 0x001fe40000000f00 */
[----:B-1----:R-:W-:-:S13]  /*02c0*/  ISETP.GT.AND P0, PT, R5, UR4, PT ;  /* 0x0000000405007c0c */ /* 0x002fda000bf04270 */
[----:B------:R-:W-:Y:S05]  /*02d0*/  @P0 BRA `(.L_x_5) ;  /* 0x0000000000080947 */ /* 0x000fea0003800000 */
[----:B------:R-:W-:-:S05]  /*02e0*/  IMAD.WIDE R2, R5, 0x4, R2 ;  /* 0x0000000405027825 */ /* 0x000fca00078e0202 */
[----:B------:R0:W5:Y:S02]  /*02f0*/  LDG.E R6, desc[UR10][R2.64] ;  /* 0x0000000a02067981 */ /* 0x000164000c1e1900 */
.L_x_5:
[----:B------:R-:W-:Y:S05]  /*0300*/  BSYNC.RECONVERGENT B1 ;  /* 0x0000000000017941 */ /* 0x000fea0003800200 */
.L_x_4:
[----:B-----5:R1:W-:Y:S02]  /*0310*/  STS [R7], R6 ;  /* 0x0000000607007388 */ /* 0x0203e40000000800 */
.L_x_3:
[----:B------:R-:W-:Y:S05]  /*0320*/  BSYNC.RECONVERGENT B0 ;  /* 0x0000000000007941 */ /* 0x000fea0003800200 */
.L_x_2:
[----:B------:R-:W-:Y:S01]  /*0330*/  BAR.SYNC.DEFER_BLOCKING 0x0 ;  /* 0x0000000000007b1d */ /* 0x000fe20000010000 */
[----:B------:R-:W-:Y:S01]  /*0340*/  UISETP.GE.AND UP0, UPT, UR12, 0x1, UPT ;  /* 0x000000010c00788c */ /* 0x000fe2000bf06270 */
[----:B------:R-:W-:-:S08]  /*0350*/  HFMA2 R19, -RZ, RZ, 0, 0 ;  /* 0x00000000ff137431 */ /* 0x000fd000000001ff */
[----:B------:R-:W-:Y:S05]  /*0360*/  BRA.U !UP0, `(.L_x_6) ;  /* 0x0000000908407547 */ /* 0x000fea000b800000 */
[----:B------:R-:W-:Y:S01]  /*0370*/  UISETP.GE.U32.AND UP1, UPT, UR12, 0x10, UPT ;  /* 0x000000100c00788c */ /* 0x000fe2000bf26070 */
[----:B------:R-:W-:Y:S01]  /*0380*/  MOV R19, RZ ;  /* 0x000000ff00137202 */ /* 0x000fe20000000f00 */
[----:B------:R-:W-:Y:S01]  /*0390*/  ULOP3.LUT UR7, UR12, 0xf, URZ, 0xc0, !UPT ;  /* 0x0000000f0c077892 */ /* 0x000fe2000f8ec0ff */
[----:B-1----:R-:W-:-:S03]  /*03a0*/  MOV R7, RZ ;  /* 0x000000ff00077202 */ /* 0x002fc60000000f00 */
[----:B------:R-:W-:-:S03]  /*03b0*/  UISETP.NE.AND UP0, UPT, UR7, URZ, UPT ;  /* 0x000000ff0700728c */ /* 0x000fc6000bf05270 */
[----:B------:R-:W-:Y:S08]  /*03c0*/  BRA.U !UP1, `(.L_x_7) ;  /* 0x0000000509047547 */ /* 0x000ff0000b800000 */
[----:B------:R-:W1:Y:S01]  /*03d0*/  LDCU.64 UR4, c[0x0][0x390] ;  /* 0x00007200ff0477ac */ /* 0x000e620008000a00 */
[----:B------:R-:W-:Y:S02]  /*03e0*/  LEA R5, R0, UR6, 0x2 ;  /* 0x0000000600057c11 */ /* 0x000fe4000f8e10ff */
[----:B------:R-:W-:Y:S01]  /*03f0*/  MOV R19, RZ ;  /* 0x000000ff00137202 */ /* 0x000fe20000000f00 */
[----:B------:R-:W-:Y:S01]  /*0400*/  ULOP3.LUT UR8, UR12, 0x7ffffff0, URZ, 0xc0, !UPT ;  /* 0x7ffffff00c087892 */ /* 0x000fe2000f8ec0ff */
[----:B------:R-:W-:-:S03]  /*0410*/  IADD3 R5, PT, PT, R5, 0x20, RZ ;  /* 0x0000002005057810 */ /* 0x000fc60007ffe0ff */
[----:B------:R-:W-:Y:S02]  /*0420*/  UIADD3 UR9, UPT, UPT, -UR8, URZ, URZ ;  /* 0x000000ff08097290 */ /* 0x000fe4000fffe1ff */
[----:B------:R-:W-:Y:S01]  /*0430*/  MOV R7, UR8 ;  /* 0x0000000800077c02 */ /* 0x000fe20008000f00 */
[----:B-1----:R-:W-:-:S04]  /*0440*/  UIADD3 UR4, UP1, UPT, UR4, 0x20, URZ ;  /* 0x0000002004047890 */ /* 0x002fc8000ff3e0ff */
[----:B------:R-:W-:Y:S02]  /*0450*/  UIADD3.X UR5, UPT, UPT, URZ, UR5, URZ, UP1, !UPT ;  /* 0x00000005ff057290 */ /* 0x000fe40008ffe4ff */
[----:B0-----:R-:W-:-:S04]  /*0460*/  MOV R2, UR4 ;  /* 0x0000000400027c02 */ /* 0x001fc80008000f00 */
[----:B------:R-:W-:-:S07]  /*0470*/  MOV R3, UR5 ;  /* 0x0000000500037c02 */ /* 0x000fce0008000f00 */
.L_x_8:
[----:B------:R-:W2:Y:S04]  /*0480*/  LDG.E R24, desc[UR10][R2.64+-0x20] ;  /* 0xffffe00a02187981 */ /* 0x000ea8000c1e1900 */
[----:B------:R-:W3:Y:S04]  /*0490*/  LDG.E R26, desc[UR10][R2.64+-0x1c] ;  /* 0xffffe40a021a7981 */ /* 0x000ee8000c1e1900 */
[----:B------:R-:W4:Y:S04]  /*04a0*/  LDG.E R20, desc[UR10][R2.64+-0x18] ;  /* 0xffffe80a02147981 */ /* 0x000f28000c1e1900 */
[----:B------:R-:W5:Y:S04]  /*04b0*/  LDG.E R22, desc[UR10][R2.64+-0x14] ;  /* 0xffffec0a02167981 */ /* 0x000f68000c1e1900 */
        /* <DEDUP_REMOVED lines=11> */
[----:B------:R0:W5:Y:S01]  /*0570*/  LDG.E R8, desc[UR10][R2.64+0x1c] ;  /* 0x00001c0a02087981 */ /* 0x000162000c1e1900 */
[----:B------:R-:W-:-:S03]  /*0580*/  UIADD3 UR9, UPT, UPT, UR9, 0x10, URZ ;  /* 0x0000001009097890 */ /* 0x000fc6000fffe0ff */
[----:B------:R-:W2:Y:S01]  /*0590*/  LDS R21, [R5+-0x20] ;  /* 0xffffe00005157984 */ /* 0x000ea20000000800 */
[----:B------:R-:W-:-:S03]  /*05a0*/  UISETP.NE.AND UP1, UPT, UR9, URZ, UPT ;  /* 0x000000ff0900728c */ /* 0x000fc6000bf25270 */
[----:B------:R-:W3:Y:S01]  /*05b0*/  LDS R27, [R5+-0x1c] ;  /* 0xffffe400051b7984 */ /* 0x000ee20000000800 */
[----:B0-----:R-:W-:-:S03]  /*05c0*/  IADD3 R2, P0, PT, R2, 0x40, RZ ;  /* 0x0000004002027810 */ /* 0x001fc60007f1e0ff */
[----:B------:R-:W4:Y:S01]  /*05d0*/  LDS R23, [R5+-0x18] ;  /* 0xffffe80005177984 */ /* 0x000f220000000800 */
[----:B------:R-:W-:-:S03]  /*05e0*/  IADD3.X R3, PT, PT, RZ, R3, RZ, P0, !PT ;  /* 0x00000003ff037210 */ /* 0x000fc600007fe4ff */
[----:B------:R-:W5:Y:S01]  /*05f0*/  LDS R25, [R5+-0x14] ;  /* 0xffffec0005197984 */ /* 0x000f620000000800 */
[----:B--2---:R-:W-:-:S03]  /*0600*/  IMAD R21, R24, R21, R19 ;  /* 0x0000001518157224 */ /* 0x004fc600078e0213 */
[----:B------:R-:W0:Y:S01]  /*0610*/  LDS R24, [R5+-0x10] ;  /* 0xfffff00005187984 */ /* 0x000e220000000800 */
[----:B---3--:R-:W-:-:S03]  /*0620*/  IMAD R26, R26, R27, R21 ;  /* 0x0000001b1a1a7224 */ /* 0x008fc600078e0215 */
[----:B------:R-:W1:Y:S01]  /*0630*/  LDS R21, [R5+-0xc] ;  /* 0xfffff40005157984 */ /* 0x000e620000000800 */
[----:B----4-:R-:W-:-:S03]  /*0640*/  IMAD R26, R20, R23, R26 ;  /* 0x00000017141a7224 */ /* 0x010fc600078e021a */
[----:B------:R-:W2:Y:S01]  /*0650*/  LDS R19, [R5+-0x8] ;  /* 0xfffff80005137984 */ /* 0x000ea20000000800 */
[----:B-----5:R-:W-:-:S03]  /*0660*/  IMAD R22, R22, R25, R26 ;  /* 0x0000001916167224 */ /* 0x020fc600078e021a */
[----:B------:R-:W3:Y:S04]  /*0670*/  LDS R23, [R5+-0x4] ;  /* 0xfffffc0005177984 */ /* 0x000ee80000000800 */
[----:B------:R-:W4:Y:S04]  /*0680*/  LDS R20, [R5] ;  /* 0x0000000005147984 */ /* 0x000f280000000800 */
[----:B------:R-:W5:Y:S04]  /*0690*/  LDS R27, [R5+0x4] ;  /* 0x00000400051b7984 */ /* 0x000f680000000800 */
[----:B------:R-:W5:Y:S01]  /*06a0*/  LDS R25, [R5+0x8] ;  /* 0x0000080005197984 */ /* 0x000f620000000800 */
[----:B0-----:R-:W-:-:S03]  /*06b0*/  IMAD R15, R15, R24, R22 ;  /* 0x000000180f0f7224 */ /* 0x001fc600078e0216 */
[----:B------:R-:W0:Y:S01]  /*06c0*/  LDS R24, [R5+0xc] ;  /* 0x00000c0005187984 */ /* 0x000e220000000800 */
[----:B-1----:R-:W-:-:S03]  /*06d0*/  IMAD R21, R12, R21, R15 ;  /* 0x000000150c157224 */ /* 0x002fc600078e020f */
[----:B------:R-:W1:Y:S01]  /*06e0*/  LDS R22, [R5+0x10] ;  /* 0x0000100005167984 */ /* 0x000e620000000800 */
[----:B--2---:R-:W-:-:S03]  /*06f0*/  IMAD R6, R6, R19, R21 ;  /* 0x0000001306067224 */ /* 0x004fc600078e0215 */
[----:B------:R-:W2:Y:S01]  /*0700*/  LDS R15, [R5+0x14] ;  /* 0x00001400050f7984 */ /* 0x000ea20000000800 */
[----:B---3--:R-:W-:-:S03]  /*0710*/  IMAD R6, R18, R23, R6 ;  /* 0x0000001712067224 */ /* 0x008fc600078e0206 */
[----:B------:R-:W3:Y:S01]  /*0720*/  LDS R12, [R5+0x18] ;  /* 0x00001800050c7984 */ /* 0x000ee20000000800 */
[----:B----4-:R-:W-:-:S03]  /*0730*/  IMAD R6, R17, R20, R6 ;  /* 0x0000001411067224 */ /* 0x010fc600078e0206 */
[----:B------:R4:W3:Y:S01]  /*0740*/  LDS R19, [R5+0x1c] ;  /* 0x00001c0005137984 */ /* 0x0008e20000000800 */
[----:B-----5:R-:W-:-:S04]  /*0750*/  IMAD R6, R16, R27, R6 ;  /* 0x0000001b10067224 */ /* 0x020fc800078e0206 */
[----:B------:R-:W-:Y:S01]  /*0760*/  IMAD R6, R14, R25, R6 ;  /* 0x000000190e067224 */ /* 0x000fe200078e0206 */
[----:B----4-:R-:W-:-:S03]  /*0770*/  IADD3 R5, PT, PT, R5, 0x40, RZ ;  /* 0x0000004005057810 */ /* 0x010fc60007ffe0ff */
[----:B0-----:R-:W-:-:S04]  /*0780*/  IMAD R6, R13, R24, R6 ;  /* 0x000000180d067224 */ /* 0x001fc800078e0206 */
[----:B-1----:R-:W-:-:S04]  /*0790*/  IMAD R6, R11, R22, R6 ;  /* 0x000000160b067224 */ /* 0x002fc800078e0206 */
[----:B--2---:R-:W-:-:S04]  /*07a0*/  IMAD R6, R10, R15, R6 ;  /* 0x0000000f0a067224 */ /* 0x004fc800078e0206 */
[----:B---3--:R-:W-:-:S04]  /*07b0*/  IMAD R6, R9, R12, R6 ;  /* 0x0000000c09067224 */ /* 0x008fc800078e0206 */
[----:B------:R-:W-:Y:S01]  /*07c0*/  IMAD R19, R8, R19, R6 ;  /* 0x0000001308137224 */ /* 0x000fe200078e0206 */
[----:B------:R-:W-:Y:S06]  /*07d0*/  BRA.U UP1, `(.L_x_8) ;  /* 0xfffffffd01287547 */ /* 0x000fec000b83ffff */
.L_x_7:
[----:B------:R-:W-:Y:S05]  /*07e0*/  BRA.U !UP0, `(.L_x_6) ;  /* 0x0000000508207547 */ /* 0x000fea000b800000 */
[----:B------:R-:W-:Y:S02]  /*07f0*/  UISETP.GE.U32.AND UP0, UPT, UR7, 0x8, UPT ;  /* 0x000000080700788c */ /* 0x000fe4000bf06070 */
[----:B------:R-:W-:-:S04]  /*0800*/  ULOP3.LUT UR5, UR12, 0x7, URZ, 0xc0, !UPT ;  /* 0x000000070c057892 */ /* 0x000fc8000f8ec0ff */
[----:B------:R-:W-:-:S03]  /*0810*/  UISETP.NE.AND UP1, UPT, UR5, URZ, UPT ;  /* 0x000000ff0500728c */ /* 0x000fc6000bf25270 */
[----:B------:R-:W-:Y:S08]  /*0820*/  BRA.U !UP0, `(.L_x_9) ;  /* 0x0000000108747547 */ /* 0x000ff0000b800000 */
[----:B0-----:R-:W0:Y:S02]  /*0830*/  LDC.64 R8, c[0x0][0x390] ;  /* 0x0000e400ff087b82 */ /* 0x001e240000000a00 */
[----:B0-----:R-:W-:-:S05]  /*0840*/  IMAD.WIDE.U32 R8, R7, 0x4, R8 ;  /* 0x0000000407087825 */ /* 0x001fca00078e0008 */
[----:B------:R-:W2:Y:S04]  /*0850*/  LDG.E R6, desc[UR10][R8.64] ;  /* 0x0000000a08067981 */ /* 0x000ea8000c1e1900 */
[----:B------:R-:W3:Y:S04]  /*0860*/  LDG.E R10, desc[UR10][R8.64+0x4] ;  /* 0x0000040a080a7981 */ /* 0x000ee8000c1e1900 */
[----:B------:R-:W4:Y:S04]  /*0870*/  LDG.E R12, desc[UR10][R8.64+0x8] ;  /* 0x0000080a080c7981 */ /* 0x000f28000c1e1900 */
[----:B------:R-:W5:Y:S04]  /*0880*/  LDG.E R14, desc[UR10][R8.64+0xc] ;  /* 0x00000c0a080e7981 */ /* 0x000f68000c1e1900 */
[----:B------:R-:W5:Y:S04]  /*0890*/  LDG.E R16, desc[UR10][R8.64+0x10] ;  /* 0x0000100a08107981 */ /* 0x000f68000c1e1900 */
[----:B------:R-:W5:Y:S04]  /*08a0*/  LDG.E R18, desc[UR10][R8.64+0x14] ;  /* 0x0000140a08127981 */ /* 0x000f68000c1e1900 */
[----:B------:R-:W5:Y:S04]  /*08b0*/  LDG.E R2, desc[UR10][R8.64+0x18] ;  /* 0x0000180a08027981 */ /* 0x000f68000c1e1900 */
[----:B------:R-:W5:Y:S01]  /*08c0*/  LDG.E R23, desc[UR10][R8.64+0x1c] ;  /* 0x00001c0a08177981 */ /* 0x000f62000c1e1900 */
[----:B------:R-:W-:-:S02]  /*08d0*/  IADD3 R3, PT, PT, R7, R0, RZ ;  /* 0x0000000007037210 */ /* 0x000fc40007ffe0ff */
[----:B------:R-:W-:Y:S02]  /*08e0*/  IADD3 R7, PT, PT, R7, 0x8, RZ ;  /* 0x0000000807077810 */ /* 0x000fe40007ffe0ff */
[----:B------:R-:W-:-:S05]  /*08f0*/  LEA R3, R3, UR6, 0x2 ;  /* 0x0000000603037c11 */ /* 0x000fca000f8e10ff */
[----:B------:R-:W2:Y:S04]  /*0900*/  LDS R5, [R3] ;  /* 0x0000000003057984 */ /* 0x000ea80000000800 */
[----:B------:R-:W3:Y:S04]  /*0910*/  LDS R11, [R3+0x4] ;  /* 0x00000400030b7984 */ /* 0x000ee80000000800 */
[----:B------:R-:W4:Y:S04]  /*0920*/  LDS R13, [R3+0x8] ;  /* 0x00000800030d7984 */ /* 0x000f280000000800 */
[----:B------:R-:W5:Y:S04]  /*0930*/  LDS R15, [R3+0xc] ;  /* 0x00000c00030f7984 */ /* 0x000f680000000800 */
[----:B------:R-:W0:Y:S04]  /*0940*/  LDS R17, [R3+0x10] ;  /* 0x0000100003117984 */ /* 0x000e280000000800 */
[----:B------:R-:W1:Y:S04]  /*0950*/  LDS R20, [R3+0x14] ;  /* 0x0000140003147984 */ /* 0x000e680000000800 */
[----:B------:R-:W1:Y:S04]  /*0960*/  LDS R21, [R3+0x18] ;  /* 0x0000180003157984 */ /* 0x000e680000000800 */
[----:B------:R-:W1:Y:S01]  /*0970*/  LDS R22, [R3+0x1c] ;  /* 0x00001c0003167984 */ /* 0x000e620000000800 */
[----:B--2---:R-:W-:-:S04]  /*0980*/  IMAD R5, R6, R5, R19 ;  /* 0x0000000506057224 */ /* 0x004fc800078e0213 */
[----:B---3--:R-:W-:-:S04]  /*0990*/  IMAD R5, R10, R11, R5 ;  /* 0x0000000b0a057224 */ /* 0x008fc800078e0205 */
[----:B----4-:R-:W-:-:S04]  /*09a0*/  IMAD R5, R12, R13, R5 ;  /* 0x0000000d0c057224 */ /* 0x010fc800078e0205 */
[----:B-----5:R-:W-:-:S04]  /*09b0*/  IMAD R5, R14, R15, R5 ;  /* 0x0000000f0e057224 */ /* 0x020fc800078e0205 */
[----:B0-----:R-:W-:-:S04]  /*09c0*/  IMAD R5, R16, R17, R5 ;  /* 0x0000001110057224 */ /* 0x001fc800078e0205 */
[----:B-1----:R-:W-:-:S04]  /*09d0*/  IMAD R5, R18, R20, R5 ;  /* 0x0000001412057224 */ /* 0x002fc800078e0205 */
[----:B------:R-:W-:-:S04]  /*09e0*/  IMAD R2, R2, R21, R5 ;  /* 0x0000001502027224 */ /* 0x000fc800078e0205 */
[----:B------:R-:W-:-:S07]  /*09f0*/  IMAD R19, R23, R22, R2 ;  /* 0x0000001617137224 */ /* 0x000fce00078e0202 */
.L_x_9:
        /* <DEDUP_REMOVED lines=10> */
[----:B------:R-:W5:Y:S01]  /*0aa0*/  LDG.E R13, desc[UR10][R2.64+0xc] ;  /* 0x00000c0a020d7981 */ /* 0x000f62000c1e1900 */
[----:B------:R-:W-:-:S02]  /*0ab0*/  IADD3 R5, PT, PT, R7, R0, RZ ;  /* 0x0000000007057210 */ /* 0x000fc40007ffe0ff */
[----:B------:R-:W-:Y:S02]  /*0ac0*/  IADD3 R7, PT, PT, R7, 0x4, RZ ;  /* 0x0000000407077810 */ /* 0x000fe40007ffe0ff */
[----:B------:R-:W-:-:S05]  /*0ad0*/  LEA R5, R5, UR6, 0x2 ;  /* 0x0000000605057c11 */ /* 0x000fca000f8e10ff */
[----:B------:R-:W2:Y:S04]  /*0ae0*/  LDS R8, [R5] ;  /* 0x0000000005087984 */ /* 0x000ea80000000800 */
[----:B------:R-:W3:Y:S04]  /*0af0*/  LDS R10, [R5+0x4] ;  /* 0x00000400050a7984 */ /* 0x000ee80000000800 */
[----:B------:R-:W4:Y:S04]  /*0b00*/  LDS R12, [R5+0x8] ;  /* 0x00000800050c7984 */ /* 0x000f280000000800 */
[----:B------:R-:W5:Y:S01]  /*0b10*/  LDS R14, [R5+0xc] ;  /* 0x00000c00050e7984 */ /* 0x000f620000000800 */
[----:B--2---:R-:W-:-:S04]  /*0b20*/  IMAD R6, R6, R8, R19 ;  /* 0x0000000806067224 */ /* 0x004fc800078e0213 */
[----:B---3--:R-:W-:-:S04]  /*0b30*/  IMAD R6, R9, R10, R6 ;  /* 0x0000000a09067224 */ /* 0x008fc800078e0206 */
[----:B----4-:R-:W-:-:S04]  /*0b40*/  IMAD R6, R11, R12, R6 ;  /* 0x0000000c0b067224 */ /* 0x010fc800078e0206 */
[----:B-----5:R-:W-:-:S07]  /*0b50*/  IMAD R19, R13, R14, R6 ;  /* 0x0000000e0d137224 */ /* 0x020fce00078e0206 */
.L_x_10:
[----:B------:R-:W-:Y:S05]  /*0b60*/  BRA.U !UP1, `(.L_x_6) ;  /* 0x0000000109407547 */ /* 0x000fea000b800000 */
[----:B0-----:R-:W0:Y:S01]  /*0b70*/  LDC.64 R2, c[0x0][0x390] ;  /* 0x0000e400ff027b82 */ /* 0x001e220000000a00 */
[----:B------:R-:W-:Y:S01]  /*0b80*/  IADD3 R0, PT, PT, R0, R7, RZ ;  /* 0x0000000700007210 */ /* 0x000fe20007ffe0ff */
[----:B------:R-:W-:-:S03]  /*0b90*/  UIADD3 UR4, UPT, UPT, -UR4, URZ, URZ ;  /* 0x000000ff04047290 */ /* 0x000fc6000fffe1ff */
[----:B------:R-:W-:Y:S01]  /*0ba0*/  LEA R0, R0, UR6, 0x2 ;  /* 0x0000000600007c11 */ /* 0x000fe2000f8e10ff */
[----:B0-----:R-:W-:-:S03]  /*0bb0*/  IMAD.WIDE.U32 R2, R7, 0x4, R2 ;  /* 0x0000000407027825 */ /* 0x001fc600078e0002 */
[----:B------:R-:W-:-:S07]  /*0bc0*/  MOV R6, R2 ;  /* 0x0000000200067202 */ /* 0x000fce0000000f00 */
.L_x_11:
[----:B------:R-:W-:Y:S01]  /*0bd0*/  MOV R2, R6 ;  /* 0x0000000600027202 */ /* 0x000fe20000000f00 */
[----:B------:R0:W1:Y:S05]  /*0be0*/  LDS R5, [R0] ;  /* 0x0000000000057984 */ /* 0x00006a0000000800 */
[----:B------:R2:W1:Y:S01]  /*0bf0*/  LDG.E R2, desc[UR10][R2.64] ;  /* 0x0000000a02027981 */ /* 0x000462000c1e1900 */
[----:B------:R-:W-:Y:S01]  /*0c00*/  UIADD3 UR4, UPT, UPT, UR4, 0x1, URZ ;  /* 0x0000000104047890 */ /* 0x000fe2000fffe0ff */
[----:B------:R-:W-:Y:S02]  /*0c10*/  IADD3 R6, P0, PT, R6, 0x4, RZ ;  /* 0x0000000406067810 */ /* 0x000fe40007f1e0ff */
[----:B0-----:R-:W-:Y:S01]  /*0c20*/  IADD3 R0, PT, PT, R0, 0x4, RZ ;  /* 0x0000000400007810 */ /* 0x001fe20007ffe0ff */
[----:B------:R-:W-:Y:S01]  /*0c30*/  UISETP.NE.AND UP0, UPT, UR4, URZ, UPT ;  /* 0x000000ff0400728c */ /* 0x000fe2000bf05270 */
[----:B--2---:R-:W-:Y:S01]  /*0c40*/  IADD3.X R3, PT, PT, RZ, R3, RZ, P0, !PT ;  /* 0x00000003ff037210 */ /* 0x004fe200007fe4ff */
[----:B-1----:R-:W-:-:S07]  /*0c50*/  IMAD R19, R2, R5, R19 ;  /* 0x0000000502137224 */ /* 0x002fce00078e0213 */
[----:B------:R-:W-:Y:S05]  /*0c60*/  BRA.U UP0, `(.L_x_11) ;  /* 0xfffffffd00d87547 */ /* 0x000fea000b83ffff */
.L_x_6:
[----:B0-----:R-:W0:Y:S02]  /*0c70*/  LDC.64 R2, c[0x0][0x388] ;  /* 0x0000e200ff027b82 */ /* 0x001e240000000a00 */
[----:B0-----:R-:W-:-:S05]  /*0c80*/  IMAD.WIDE R4, R4, 0x4, R2 ;  /* 0x0000000404047825 */ /* 0x001fca00078e0202 */
[----:B------:R-:W-:Y:S01]  /*0c90*/  STG.E desc[UR10][R4.64], R19 ;  /* 0x0000001304007986 */ /* 0x000fe2000c10190a */
[----:B------:R-:W-:Y:S05]  /*0ca0*/  EXIT ;  /* 0x000000000000794d */ /* 0x000fea0003800000 */
.L_x_12:
[----:B------:R-:W-:-:S00]  /*0cb0*/  BRA `(.L_x_12) ;  /* 0xfffffffc00fc7947 */ /* 0x000fc0000383ffff */
[----:B------:R-:W-:-:S00]  /*0cc0*/  NOP ;  /* 0x0000000000007918 */ /* 0x000fc00000000000 */
        /* <DEDUP_REMOVED lines=11> */
.L_x_13:


//--------------------- .nv.shared._Z11tiled1dconvPiS_S_ii --------------------------
	.section	.nv.shared._Z11tiled1dconvPiS_S_ii,"aw",@nobits
	.sectionflags	@""
	.align	4
.nv.shared._Z11tiled1dconvPiS_S_ii:
	.zero		1056


//--------------------- .nv.shared.reserved.0     --------------------------
	.section	.nv.shared.reserved.0,"aw",@nobits
	.weak		__nv_reservedSMEM_offset_0_alias
	.size		__nv_reservedSMEM_offset_0_alias, 0, 64
	.other		__nv_reservedSMEM_offset_0_alias,@"STO_CUDA_RESERVED_SHARED STV_DEFAULT"
__nv_reservedSMEM_offset_0_alias:
	.zero		0
	.zero		64


//--------------------- .nv.constant0._Z11tiled1dconvPiS_S_ii --------------------------
	.section	.nv.constant0._Z11tiled1dconvPiS_S_ii,"a",@progbits
	.sectionflags	@""
	.align	4
.nv.constant0._Z11tiled1dconvPiS_S_ii:
	.zero		928


//--------------------- SYMBOLS --------------------------

	.type		.nv.reservedSmem.offset0,@object
	.size		.nv.reservedSmem.offset0,0x4
	.type		.nv.reservedSmem.cap,@object
	.size		.nv.reservedSmem.cap,0x4
